//
// Generated by NVIDIA NVVM Compiler
//
// Compiler Build ID: CL-36424714
// Cuda compilation tools, release 13.0, V13.0.88
// Based on NVVM 20.0.0
//

.version 9.0
.target sm_100
.address_size 64

	// .globl	_Z14gpu_ntt_kernelPmmS_Pi

.visible .entry _Z14gpu_ntt_kernelPmmS_Pi(
	.param .u64 .ptr .align 1 _Z14gpu_ntt_kernelPmmS_Pi_param_0,
	.param .u64 _Z14gpu_ntt_kernelPmmS_Pi_param_1,
	.param .u64 .ptr .align 1 _Z14gpu_ntt_kernelPmmS_Pi_param_2,
	.param .u64 .ptr .align 1 _Z14gpu_ntt_kernelPmmS_Pi_param_3
)
{
	.reg .pred 	%p<3>;
	.reg .b32 	%r<6>;
	.reg .b64 	%rd<16>;

	ld.param.u64 	%rd3, [_Z14gpu_ntt_kernelPmmS_Pi_param_0];
	ld.param.u64 	%rd6, [_Z14gpu_ntt_kernelPmmS_Pi_param_1];
	ld.param.u64 	%rd4, [_Z14gpu_ntt_kernelPmmS_Pi_param_2];
	ld.param.u64 	%rd5, [_Z14gpu_ntt_kernelPmmS_Pi_param_3];
	mov.u32 	%r1, %ctaid.x;
	mov.u32 	%r2, %ntid.x;
	mov.u32 	%r3, %tid.x;
	mad.lo.s32 	%r4, %r1, %r2, %r3;
	cvt.s64.s32 	%rd1, %r4;
	shr.u64 	%rd2, %rd6, 1;
	setp.le.u64 	%p1, %rd2, %rd1;
	@%p1 bra 	$L__BB0_3;
	cvta.to.global.u64 	%rd7, %rd5;
	cvta.to.global.u64 	%rd8, %rd3;
	shl.b64 	%rd9, %rd1, 3;
	add.s64 	%rd10, %rd8, %rd9;
	shl.b64 	%rd11, %rd2, 3;
	add.s64 	%rd12, %rd10, %rd11;
	mov.b64 	%rd13, 0;
	st.global.u64 	[%rd10], %rd13;
	st.global.u64 	[%rd12], %rd13;
	atom.global.exch.b32 	%r5, [%rd7], 1;
	setp.ne.s32 	%p2, %r5, 0;
	@%p2 bra 	$L__BB0_3;
	cvta.to.global.u64 	%rd14, %rd4;
	mov.b64 	%rd15, 0;
	st.global.u64 	[%rd14], %rd15;
$L__BB0_3:
	ret;

}


// ===== COMPILED SASS (sm_100) =====

	.target	sm_100

	.elftype	@"ET_EXEC"


//--------------------- .note.nv.tkinfo           --------------------------
	.section	.note.nv.tkinfo,"",@"SHT_NOTE"
	.sectionflags	@"SHF_NOTE_NV_TKINFO"
	.tkinfo
        /*0018*/ 	.word	0x00000002
        /*0030*/ 	.string	""
        /*0030*/ 	.string	"ptxas"
        /*0030*/ 	.string	"Cuda compilation tools, release 13.0, V13.0.88"
        /*0030*/ 	.string	"Build cuda_13.0.r13.0/compiler.36424714_0"
        /*0030*/ 	.string	"-arch sm_100 -m 64 "



//--------------------- .note.nv.cuinfo           --------------------------
	.section	.note.nv.cuinfo,"",@"SHT_NOTE"
	.sectionflags	@"SHF_NOTE_NV_CUINFO"
        /*0018*/ 	.short	0x0002
        /*001a*/ 	.short	0x0064
        /*001c*/ 	.short	0x0082
	.zero		2


//--------------------- .nv.info                  --------------------------
	.section	.nv.info,"",@"SHT_CUDA_INFO"
	.align	4


	//----- nvinfo : EIATTR_REGCOUNT
	.align		4
        /*0000*/ 	.byte	0x04, 0x2f
        /*0002*/ 	.short	(.L_1 - .L_0)
	.align		4
.L_0:
        /*0004*/ 	.word	index@(_Z14gpu_ntt_kernelPmmS_Pi)
        /*0008*/ 	.word	0x0000000c


	//----- nvinfo : EIATTR_FRAME_SIZE
	.align		4
.L_1:
        /*000c*/ 	.byte	0x04, 0x11
        /*000e*/ 	.short	(.L_3 - .L_2)
	.align		4
.L_2:
        /*0010*/ 	.word	index@(_Z14gpu_ntt_kernelPmmS_Pi)
        /*0014*/ 	.word	0x00000000


	//----- nvinfo : EIATTR_MIN_STACK_SIZE
	.align		4
.L_3:
        /*0018*/ 	.byte	0x04, 0x12
        /*001a*/ 	.short	(.L_5 - .L_4)
	.align		4
.L_4:
        /*001c*/ 	.word	index@(_Z14gpu_ntt_kernelPmmS_Pi)
        /*0020*/ 	.word	0x00000000
.L_5:


//--------------------- .nv.compat                --------------------------
	.section	.nv.compat,"",@"SHT_CUDA_COMPAT_INFO"
	.align	4
        /*0000*/ 	.byte	0x02, 0x09, 0x00, 0x00, 0x02, 0x02, 0x01, 0x00, 0x02, 0x05, 0x05, 0x00, 0x03, 0x07, 0x01, 0x01
        /*0010*/ 	.byte	0x02, 0x03, 0x00, 0x00, 0x02, 0x06, 0x01, 0x00, 0x04, 0x0b, 0x08, 0x00, 0x09, 0x00, 0x00, 0x00
        /*0020*/ 	.byte	0x00, 0x00, 0x00, 0x00


//--------------------- .nv.info._Z14gpu_ntt_kernelPmmS_Pi --------------------------
	.section	.nv.info._Z14gpu_ntt_kernelPmmS_Pi,"",@"SHT_CUDA_INFO"
	.sectionflags	@""
	.align	4


	//----- nvinfo : EIATTR_CUDA_API_VERSION
	.align		4
        /*0000*/ 	.byte	0x04, 0x37
        /*0002*/ 	.short	(.L_7 - .L_6)
.L_6:
        /*0004*/ 	.word	0x00000082


	//----- nvinfo : EIATTR_KPARAM_INFO
	.align		4
.L_7:
        /*0008*/ 	.byte	0x04, 0x17
        /*000a*/ 	.short	(.L_9 - .L_8)
.L_8:
        /*000c*/ 	.word	0x00000000
        /*0010*/ 	.short	0x0003
        /*0012*/ 	.short	0x0018
        /*0014*/ 	.byte	0x00, 0xf5, 0x21, 0x00


	//----- nvinfo : EIATTR_KPARAM_INFO
	.align		4
.L_9:
        /*0018*/ 	.byte	0x04, 0x17
        /*001a*/ 	.short	(.L_11 - .L_10)
.L_10:
        /*001c*/ 	.word	0x00000000
        /*0020*/ 	.short	0x0002
        /*0022*/ 	.short	0x0010
        /*0024*/ 	.byte	0x00, 0xf5, 0x21, 0x00


	//----- nvinfo : EIATTR_KPARAM_INFO
	.align		4
.L_11:
        /*0028*/ 	.byte	0x04, 0x17
        /*002a*/ 	.short	(.L_13 - .L_12)
.L_12:
        /*002c*/ 	.word	0x00000000
        /*0030*/ 	.short	0x0001
        /*0032*/ 	.short	0x0008
        /*0034*/ 	.byte	0x00, 0xf0, 0x21, 0x00


	//----- nvinfo : EIATTR_KPARAM_INFO
	.align		4
.L_13:
        /*0038*/ 	.byte	0x04, 0x17
        /*003a*/ 	.short	(.L_15 - .L_14)
.L_14:
        /*003c*/ 	.word	0x00000000
        /*0040*/ 	.short	0x0000
        /*0042*/ 	.short	0x0000
        /*0044*/ 	.byte	0x00, 0xf5, 0x21, 0x00


	//----- nvinfo : EIATTR_SPARSE_MMA_MASK
	.align		4
.L_15:
        /*0048*/ 	.byte	0x03, 0x50
        /*004a*/ 	.short	0x0000


	//----- nvinfo : EIATTR_MAXREG_COUNT
	.align		4
        /*004c*/ 	.byte	0x03, 0x1b
        /*004e*/ 	.short	0x00ff


	//----- nvinfo : EIATTR_MERCURY_ISA_VERSION
	.align		4
        /*0050*/ 	.byte	0x03, 0x5f
        /*0052*/ 	.short	0x0101


	//----- nvinfo : EIATTR_VRC_CTA_INIT_COUNT
	.align		4
        /*0054*/ 	.byte	0x02, 0x4a
	.zero		1
	.zero		1


	//----- nvinfo : EIATTR_EXIT_INSTR_OFFSETS
	.align		4
        /*0058*/ 	.byte	0x04, 0x1c
        /*005a*/ 	.short	(.L_17 - .L_16)


	//   ....[0]....
.L_16:
        /*005c*/ 	.word	0x000000b0


	//   ....[1]....
        /*0060*/ 	.word	0x00000180


	//   ....[2]....
        /*0064*/ 	.word	0x000001b0


	//----- nvinfo : EIATTR_CBANK_PARAM_SIZE
	.align		4
.L_17:
        /*0068*/ 	.byte	0x03, 0x19
        /*006a*/ 	.short	0x0020


	//----- nvinfo : EIATTR_PARAM_CBANK
	.align		4
        /*006c*/ 	.byte	0x04, 0x0a
        /*006e*/ 	.short	(.L_19 - .L_18)
	.align		4
.L_18:
        /*0070*/ 	.word	index@(.nv.constant0._Z14gpu_ntt_kernelPmmS_Pi)
        /*0074*/ 	.short	0x0380
        /*0076*/ 	.short	0x0020


	//----- nvinfo : EIATTR_SW_WAR
	.align		4
.L_19:
        /*0078*/ 	.byte	0x04, 0x36
        /*007a*/ 	.short	(.L_21 - .L_20)
.L_20:
        /*007c*/ 	.word	0x00000008
.L_21:


//--------------------- .nv.callgraph             --------------------------
	.section	.nv.callgraph,"",@"SHT_CUDA_CALLGRAPH"
	.align	4
	.sectionentsize	8
	.align		4
        /*0000*/ 	.word	0x00000000
	.align		4
        /*0004*/ 	.word	0xffffffff
	.align		4
        /*0008*/ 	.word	0x00000000
	.align		4
        /*000c*/ 	.word	0xfffffffe
	.align		4
        /*0010*/ 	.word	0x00000000
	.align		4
        /*0014*/ 	.word	0xfffffffd
	.align		4
        /*0018*/ 	.word	0x00000000
	.align		4
        /*001c*/ 	.word	0xfffffffc


//--------------------- .text._Z14gpu_ntt_kernelPmmS_Pi --------------------------
	.section	.text._Z14gpu_ntt_kernelPmmS_Pi,"ax",@progbits
	.align	128
        .global         _Z14gpu_ntt_kernelPmmS_Pi
        .type           _Z14gpu_ntt_kernelPmmS_Pi,@function
        .size           _Z14gpu_ntt_kernelPmmS_Pi,(.L_x_1 - _Z14gpu_ntt_kernelPmmS_Pi)
        .other          _Z14gpu_ntt_kernelPmmS_Pi,@"STO_CUDA_ENTRY STV_DEFAULT"
_Z14gpu_ntt_kernelPmmS_Pi:
.text._Z14gpu_ntt_kernelPmmS_Pi:
[----:B------:R-:W-:Y:S01]  /*0000*/  LDC R1, c[0x0][0x37c] ;  /* 0x0000df00ff017b82 */ /* 0x000fe20000000800 */
[----:B------:R-:W0:Y:S07]  /*0010*/  S2R R3, SR_TID.X ;  /* 0x0000000000037919 */ /* 0x000e2e0000002100 */
[----:B------:R-:W0:Y:S08]  /*0020*/  S2UR UR4, SR_CTAID.X ;  /* 0x00000000000479c3 */ /* 0x000e300000002500 */
[----:B------:R-:W0:Y:S08]  /*0030*/  LDC R0, c[0x0][0x360] ;  /* 0x0000d800ff007b82 */ /* 0x000e300000000800 */
[----:B------:R-:W1:Y:S01]  /*0040*/  LDC.64 R4, c[0x0][0x388] ;  /* 0x0000e200ff047b82 */ /* 0x000e620000000a00 */
[----:B0-----:R-:W-:Y:S01]  /*0050*/  IMAD R0, R0, UR4, R3 ;  /* 0x0000000400007c24 */ /* 0x001fe2000f8e0203 */
[----:B-1----:R-:W-:-:S02]  /*0060*/  SHF.R.U64 R7, R4, 0x1, R5 ;  /* 0x0000000104077819 */ /* 0x002fc40000001205 */
[----:B------:R-:W-:Y:S02]  /*0070*/  SHF.R.U32.HI R8, RZ, 0x1, R5 ;  /* 0x00000001ff087819 */ /* 0x000fe40000011605 */
[----:B------:R-:W-:Y:S02]  /*0080*/  SHF.R.S32.HI R5, RZ, 0x1f, R0 ;  /* 0x0000001fff057819 */ /* 0x000fe40000011400 */
[----:B------:R-:W-:-:S04]  /*0090*/  ISETP.GT.U32.AND P0, PT, R7, R0, PT ;  /* 0x000000000700720c */ /* 0x000fc80003f04070 */
[----:B------:R-:W-:-:S13]  /*00a0*/  ISETP.GT.U32.AND.EX P0, PT, R8, R5, PT, P0 ;  /* 0x000000050800720c */ /* 0x000fda0003f04100 */
[----:B------:R-:W-:Y:S05]  /*00b0*/  @!P0 EXIT ;  /* 0x000000000000894d */ /* 0x000fea0003800000 */
[----:B------:R-:W0:Y:S01]  /*00c0*/  LDCU.64 UR6, c[0x0][0x380] ;  /* 0x00007000ff0677ac */ /* 0x000e220008000a00 */
[----:B------:R-:W1:Y:S01]  /*00d0*/  LDC.64 R2, c[0x0][0x398] ;  /* 0x0000e600ff027b82 */ /* 0x000e620000000a00 */
[----:B------:R-:W-:Y:S01]  /*00e0*/  IMAD.MOV.U32 R9, RZ, RZ, 0x1 ;  /* 0x00000001ff097424 */ /* 0x000fe200078e00ff */
[----:B------:R-:W2:Y:S01]  /*00f0*/  LDCU.64 UR4, c[0x0][0x358] ;  /* 0x00006b00ff0477ac */ /* 0x000ea20008000a00 */
[----:B0-----:R-:W-:-:S04]  /*0100*/  LEA R4, P0, R0, UR6, 0x3 ;  /* 0x0000000600047c11 */ /* 0x001fc8000f8018ff */
[----:B------:R-:W-:Y:S02]  /*0110*/  LEA.HI.X R5, R0, UR7, R5, 0x3, P0 ;  /* 0x0000000700057c11 */ /* 0x000fe400080f1c05 */
[----:B------:R-:W-:-:S03]  /*0120*/  LEA R6, P0, R7, R4, 0x3 ;  /* 0x0000000407067211 */ /* 0x000fc600078018ff */
[----:B--2---:R0:W-:Y:S01]  /*0130*/  STG.E.64 desc[UR4][R4.64], RZ ;  /* 0x000000ff04007986 */ /* 0x0041e2000c101b04 */
[----:B------:R-:W-:-:S05]  /*0140*/  LEA.HI.X R7, R7, R5, R8, 0x3, P0 ;  /* 0x0000000507077211 */ /* 0x000fca00000f1c08 */
[----:B------:R0:W-:Y:S04]  /*0150*/  STG.E.64 desc[UR4][R6.64], RZ ;  /* 0x000000ff06007986 */ /* 0x0001e8000c101b04 */
[----:B-1----:R-:W2:Y:S02]  /*0160*/  ATOMG.E.EXCH.STRONG.GPU PT, R2, desc[UR4][R2.64], R9 ;  /* 0x80000009020279a8 */ /* 0x002ea4000c1ef104 */
[----:B--2---:R-:W-:-:S13]  /*0170*/  ISETP.NE.AND P0, PT, R2, RZ, PT ;  /* 0x000000ff0200720c */ /* 0x004fda0003f05270 */
[----:B0-----:R-:W-:Y:S05]  /*0180*/  @P0 EXIT ;  /* 0x000000000000094d */ /* 0x001fea0003800000 */
[----:B------:R-:W0:Y:S02]  /*0190*/  LDC.64 R2, c[0x0][0x390] ;  /* 0x0000e400ff027b82 */ /* 0x000e240000000a00 */
[----:B0-----:R-:W-:Y:S01]  /*01a0*/  STG.E.64 desc[UR4][R2.64], RZ ;  /* 0x000000ff02007986 */ /* 0x001fe2000c101b04 */
[----:B------:R-:W-:Y:S05]  /*01b0*/  EXIT ;  /* 0x000000000000794d */ /* 0x000fea0003800000 */
.L_x_0:
[----:B------:R-:W-:-:S00]  /*01c0*/  BRA `(.L_x_0) ;  /* 0xfffffffc00fc7947 */ /* 0x000fc0000383ffff */
[----:B------:R-:W-:-:S00]  /*01d0*/  NOP ;  /* 0x0000000000007918 */ /* 0x000fc00000000000 */
        /* <DEDUP_REMOVED lines=10> */
.L_x_1:


//--------------------- .nv.shared.reserved.0     --------------------------
	.section	.nv.shared.reserved.0,"aw",@nobits
	.weak		__nv_reservedSMEM_offset_0_alias
	.size		__nv_reservedSMEM_offset_0_alias, 0, 64
	.other		__nv_reservedSMEM_offset_0_alias,@"STO_CUDA_RESERVED_SHARED STV_DEFAULT"
__nv_reservedSMEM_offset_0_alias:
	.zero		0
	.zero		64


//--------------------- .nv.constant0._Z14gpu_ntt_kernelPmmS_Pi --------------------------
	.section	.nv.constant0._Z14gpu_ntt_kernelPmmS_Pi,"a",@progbits
	.sectionflags	@""
	.align	4
.nv.constant0._Z14gpu_ntt_kernelPmmS_Pi:
	.zero		928


//--------------------- SYMBOLS --------------------------

	.type		.nv.reservedSmem.offset0,@object
	.size		.nv.reservedSmem.offset0,0x4
